	.headerflags	@"EF_CUDA_TEXMODE_UNIFIED EF_CUDA_64BIT_ADDRESS EF_CUDA_ACCELERATORS EF_CUDA_SM90 EF_CUDA_VIRTUAL_SM(EF_CUDA_SM90)"
	.elftype	@"ET_EXEC"


//--------------------- .nv.info                  --------------------------
	.section	.nv.info,"",@"SHT_CUDA_INFO"
	.align	4


	//----- nvinfo : EIATTR_REGCOUNT
	.align		4
        /*0000*/ 	.byte	0x04, 0x2f
        /*0002*/ 	.short	(.L_3 - .L_2)
	.align		4
.L_2:
        /*0004*/ 	.word	index@(triton_poi_fused__native_batch_norm_legit_no_training_sigmoid_34)
        /*0008*/ 	.word	0x00000012


	//----- nvinfo : EIATTR_MIN_STACK_SIZE
	.align		4
.L_3:
        /*000c*/ 	.byte	0x04, 0x12
        /*000e*/ 	.short	(.L_5 - .L_4)
	.align		4
.L_4:
        /*0010*/ 	.word	index@(triton_poi_fused__native_batch_norm_legit_no_training_sigmoid_34)
        /*0014*/ 	.word	0x00000000


	//----- nvinfo : EIATTR_FRAME_SIZE
	.align		4
.L_5:
        /*0018*/ 	.byte	0x04, 0x11
        /*001a*/ 	.short	(.L_7 - .L_6)
	.align		4
.L_6:
        /*001c*/ 	.word	index@(triton_poi_fused__native_batch_norm_legit_no_training_sigmoid_34)
        /*0020*/ 	.word	0x00000000


	//----- nvinfo : EIATTR_MIN_STACK_SIZE
	.align		4
.L_7:
        /*0024*/ 	.byte	0x04, 0x12
        /*0026*/ 	.short	(.L_9 - .L_8)
	.align		4
.L_8:
        /*0028*/ 	.word	index@(triton_poi_fused__native_batch_norm_legit_no_training_sigmoid_34)
        /*002c*/ 	.word	0x00000000
.L_9:


//--------------------- .nv.info.triton_poi_fused__native_batch_norm_legit_no_training_sigmoid_34 --------------------------
	.section	.nv.info.triton_poi_fused__native_batch_norm_legit_no_training_sigmoid_34,"",@"SHT_CUDA_INFO"
	.sectionflags	@""
	.align	4


	//----- nvinfo : EIATTR_CUDA_API_VERSION
	.align		4
        /*0000*/ 	.byte	0x04, 0x37
        /*0002*/ 	.short	(.L_11 - .L_10)
.L_10:
        /*0004*/ 	.word	0x0000007c


	//----- nvinfo : EIATTR_KPARAM_INFO
	.align		4
.L_11:
        /*0008*/ 	.byte	0x04, 0x17
        /*000a*/ 	.short	(.L_13 - .L_12)
.L_12:
        /*000c*/ 	.word	0x00000000
        /*0010*/ 	.short	0x0006
        /*0012*/ 	.short	0x0030
        /*0014*/ 	.byte	0x00, 0xf0, 0x11, 0x00


	//----- nvinfo : EIATTR_KPARAM_INFO
	.align		4
.L_13:
        /*0018*/ 	.byte	0x04, 0x17
        /*001a*/ 	.short	(.L_15 - .L_14)
.L_14:
        /*001c*/ 	.word	0x00000000
        /*0020*/ 	.short	0x0005
        /*0022*/ 	.short	0x0028
        /*0024*/ 	.byte	0x00, 0xf4, 0x21, 0x00


	//----- nvinfo : EIATTR_KPARAM_INFO
	.align		4
.L_15:
        /*0028*/ 	.byte	0x04, 0x17
        /*002a*/ 	.short	(.L_17 - .L_16)
.L_16:
        /*002c*/ 	.word	0x00000000
        /*0030*/ 	.short	0x0004
        /*0032*/ 	.short	0x0020
        /*0034*/ 	.byte	0x00, 0xf4, 0x21, 0x00


	//----- nvinfo : EIATTR_KPARAM_INFO
	.align		4
.L_17:
        /*0038*/ 	.byte	0x04, 0x17
        /*003a*/ 	.short	(.L_19 - .L_18)
.L_18:
        /*003c*/ 	.word	0x00000000
        /*0040*/ 	.short	0x0003
        /*0042*/ 	.short	0x0018
        /*0044*/ 	.byte	0x00, 0xf4, 0x21, 0x00


	//----- nvinfo : EIATTR_KPARAM_INFO
	.align		4
.L_19:
        /*0048*/ 	.byte	0x04, 0x17
        /*004a*/ 	.short	(.L_21 - .L_20)
.L_20:
        /*004c*/ 	.word	0x00000000
        /*0050*/ 	.short	0x0002
        /*0052*/ 	.short	0x0010
        /*0054*/ 	.byte	0x00, 0xf4, 0x21, 0x00


	//----- nvinfo : EIATTR_KPARAM_INFO
	.align		4
.L_21:
        /*0058*/ 	.byte	0x04, 0x17
        /*005a*/ 	.short	(.L_23 - .L_22)
.L_22:
        /*005c*/ 	.word	0x00000000
        /*0060*/ 	.short	0x0001
        /*0062*/ 	.short	0x0008
        /*0064*/ 	.byte	0x00, 0xf4, 0x21, 0x00


	//----- nvinfo : EIATTR_KPARAM_INFO
	.align		4
.L_23:
        /*0068*/ 	.byte	0x04, 0x17
        /*006a*/ 	.short	(.L_25 - .L_24)
.L_24:
        /*006c*/ 	.word	0x00000000
        /*0070*/ 	.short	0x0000
        /*0072*/ 	.short	0x0000
        /*0074*/ 	.byte	0x00, 0xf4, 0x21, 0x00


	//----- nvinfo : EIATTR_SPARSE_MMA_MASK
	.align		4
.L_25:
        /*0078*/ 	.byte	0x03, 0x50
        /*007a*/ 	.short	0x0000


	//----- nvinfo : EIATTR_MAXREG_COUNT
	.align		4
        /*007c*/ 	.byte	0x03, 0x1b
        /*007e*/ 	.short	0x00ff


	//----- nvinfo : EIATTR_EXIT_INSTR_OFFSETS
	.align		4
        /*0080*/ 	.byte	0x04, 0x1c
        /*0082*/ 	.short	(.L_27 - .L_26)


	//   ....[0]....
.L_26:
        /*0084*/ 	.word	0x00000390


	//   ....[1]....
        /*0088*/ 	.word	0x000003b0


	//----- nvinfo : EIATTR_REQNTID
	.align		4
.L_27:
        /*008c*/ 	.byte	0x04, 0x10
        /*008e*/ 	.short	(.L_29 - .L_28)
.L_28:
        /*0090*/ 	.word	0x00000080
        /*0094*/ 	.word	0x00000001
        /*0098*/ 	.word	0x00000001


	//----- nvinfo : EIATTR_CBANK_PARAM_SIZE
	.align		4
.L_29:
        /*009c*/ 	.byte	0x03, 0x19
        /*009e*/ 	.short	0x0034


	//----- nvinfo : EIATTR_PARAM_CBANK
	.align		4
        /*00a0*/ 	.byte	0x04, 0x0a
        /*00a2*/ 	.short	(.L_31 - .L_30)
	.align		4
.L_30:
        /*00a4*/ 	.word	index@(.nv.constant0.triton_poi_fused__native_batch_norm_legit_no_training_sigmoid_34)
        /*00a8*/ 	.short	0x0210
        /*00aa*/ 	.short	0x0034


	//----- nvinfo : EIATTR_SW_WAR
	.align		4
.L_31:
        /*00ac*/ 	.byte	0x04, 0x36
        /*00ae*/ 	.short	(.L_33 - .L_32)
.L_32:
        /*00b0*/ 	.word	0x00000008
.L_33:


//--------------------- .nv.callgraph             --------------------------
	.section	.nv.callgraph,"",@"SHT_CUDA_CALLGRAPH"
	.align	4
	.sectionentsize	8
	.align		4
        /*0000*/ 	.word	0x00000000
	.align		4
        /*0004*/ 	.word	0xffffffff
	.align		4
        /*0008*/ 	.word	0x00000000
	.align		4
        /*000c*/ 	.word	0xfffffffe
	.align		4
        /*0010*/ 	.word	0x00000000
	.align		4
        /*0014*/ 	.word	0xfffffffd
	.align		4
        /*0018*/ 	.word	0x00000000
	.align		4
        /*001c*/ 	.word	0xfffffffc


//--------------------- .nv.constant4             --------------------------
	.section	.nv.constant4,"a",@progbits
	.align	8
	.align		8
.nv.constant4:
        /*0000*/ 	.dword	_$_str
	.align		8
        /*0008*/ 	.dword	_$_str_$_2


//--------------------- .text.triton_poi_fused__native_batch_norm_legit_no_training_sigmoid_34 --------------------------
	.section	.text.triton_poi_fused__native_batch_norm_legit_no_training_sigmoid_34,"ax",@progbits
	.align	128
        .global         triton_poi_fused__native_batch_norm_legit_no_training_sigmoid_34
        .type           triton_poi_fused__native_batch_norm_legit_no_training_sigmoid_34,@function
        .size           triton_poi_fused__native_batch_norm_legit_no_training_sigmoid_34,(.L_x_1 - triton_poi_fused__native_batch_norm_legit_no_training_sigmoid_34)
        .other          triton_poi_fused__native_batch_norm_legit_no_training_sigmoid_34,@"STO_CUDA_ENTRY STV_DEFAULT"
triton_poi_fused__native_batch_norm_legit_no_training_sigmoid_34:
.text.triton_poi_fused__native_batch_norm_legit_no_training_sigmoid_34:
[----:B------:R-:W0:Y:S01]  /*0000*/  LDC R1, c[0x0][0x28] ;  /* 0x00000a00ff017b82 */ /* 0x000e220000000800 */
[----:B------:R-:W1:Y:S07]  /*0010*/  S2R R0, SR_TID.X ;  /* 0x0000000000007919 */ /* 0x000e6e0000002100 */
[----:B------:R-:W2:Y:S01]  /*0020*/  LDC.64 R6, c[0x0][0x220] ;  /* 0x00008800ff067b82 */ /* 0x000ea20000000a00 */
[----:B------:R-:W-:Y:S01]  /*0030*/  CS2R R14, SRZ ;  /* 0x00000000000e7805 */ /* 0x000fe2000001ff00 */
[----:B------:R-:W-:Y:S01]  /*0040*/  ULDC.64 UR4, c[0x0][0x208] ;  /* 0x0000820000047ab9 */ /* 0x000fe20000000a00 */
[----:B------:R-:W3:Y:S05]  /*0050*/  S2R R3, SR_CTAID.X ;  /* 0x0000000000037919 */ /* 0x000eea0000002500 */
[----:B------:R-:W4:Y:S08]  /*0060*/  LDC.64 R4, c[0x0][0x218] ;  /* 0x00008600ff047b82 */ /* 0x000f300000000a00 */
[----:B------:R-:W5:Y:S08]  /*0070*/  LDC.64 R8, c[0x0][0x228] ;  /* 0x00008a00ff087b82 */ /* 0x000f700000000a00 */
[----:B------:R-:W5:Y:S01]  /*0080*/  LDC.64 R10, c[0x0][0x230] ;  /* 0x00008c00ff0a7b82 */ /* 0x000f620000000a00 */
[----:B-1----:R-:W-:-:S04]  /*0090*/  LOP3.LUT R0, R0, 0x7f, RZ, 0xc0, !PT ;  /* 0x0000007f00007812 */ /* 0x002fc800078ec0ff */
[----:B---3--:R-:W-:-:S04]  /*00a0*/  LEA R0, R3, R0, 0x7 ;  /* 0x0000000003007211 */ /* 0x008fc800078e38ff */
[C---:B------:R-:W-:Y:S01]  /*00b0*/  ISETP.GE.AND P0, PT, R0.reuse, 0x180, PT ;  /* 0x000001800000780c */ /* 0x040fe20003f06270 */
[----:B------:R-:W-:-:S05]  /*00c0*/  IMAD.HI R2, R0, 0x2aaaaaab, RZ ;  /* 0x2aaaaaab00027827 */ /* 0x000fca00078e02ff */
[----:B------:R-:W-:-:S04]  /*00d0*/  SHF.R.U32.HI R3, RZ, 0x1f, R2 ;  /* 0x0000001fff037819 */ /* 0x000fc80000011602 */
[----:B------:R-:W-:-:S05]  /*00e0*/  LEA.HI R3, R2, R3, RZ, 0x1c ;  /* 0x0000000302037211 */ /* 0x000fca00078fe0ff */
[----:B------:R-:W-:Y:S02]  /*00f0*/  IMAD R13, R3, -0x60, R0 ;  /* 0xffffffa0030d7824 */ /* 0x000fe400078e0200 */
[----:B------:R-:W1:Y:S02]  /*0100*/  LDC.64 R2, c[0x0][0x210] ;  /* 0x00008400ff027b82 */ /* 0x000e640000000a00 */
[----:B--2---:R-:W-:-:S05]  /*0110*/  IMAD.WIDE R6, R13, 0x4, R6 ;  /* 0x000000040d067825 */ /* 0x004fca00078e0206 */
[----:B------:R5:W2:Y:S01]  /*0120*/  @!P0 LDG.E.EL R14, desc[UR4][R6.64] ;  /* 0x00000004060e8981 */ /* 0x000aa2000c2e1900 */
[----:B------:R-:W-:Y:S01]  /*0130*/  HFMA2.MMA R12, -RZ, RZ, 0, 0 ;  /* 0x00000000ff0c7435 */ /* 0x000fe200000001ff */
[----:B----4-:R-:W-:-:S05]  /*0140*/  IMAD.WIDE R4, R13, 0x4, R4 ;  /* 0x000000040d047825 */ /* 0x010fca00078e0204 */
[----:B------:R3:W4:Y:S01]  /*0150*/  @!P0 LDG.E.EL R15, desc[UR4][R4.64] ;  /* 0x00000004040f8981 */ /* 0x000722000c2e1900 */
[----:B-----5:R-:W-:-:S04]  /*0160*/  IMAD.WIDE R6, R13, 0x4, R8 ;  /* 0x000000040d067825 */ /* 0x020fc800078e0208 */
[----:B-1----:R-:W-:-:S04]  /*0170*/  IMAD.WIDE R2, R0, 0x4, R2 ;  /* 0x0000000400027825 */ /* 0x002fc800078e0202 */
[----:B0-----:R-:W-:Y:S01]  /*0180*/  IMAD.WIDE R8, R13, 0x4, R10 ;  /* 0x000000040d087825 */ /* 0x001fe200078e020a */
[----:B------:R0:W4:Y:S01]  /*0190*/  @!P0 LDG.E R12, desc[UR4][R2.64] ;  /* 0x00000004020c8981 */ /* 0x000122000c1e1900 */
[----:B------:R-:W-:-:S06]  /*01a0*/  CS2R R10, SRZ ;  /* 0x00000000000a7805 */ /* 0x000fcc000001ff00 */
[----:B------:R-:W5:Y:S04]  /*01b0*/  @!P0 LDG.E.EL R10, desc[UR4][R6.64] ;  /* 0x00000004060a8981 */ /* 0x000f68000c2e1900 */
[----:B------:R-:W5:Y:S01]  /*01c0*/  @!P0 LDG.E.EL R11, desc[UR4][R8.64] ;  /* 0x00000004080b8981 */ /* 0x000f62000c2e1900 */
[----:B---3--:R-:W-:Y:S01]  /*01d0*/  MOV R5, 0x3e800000 ;  /* 0x3e80000000057802 */ /* 0x008fe20000000f00 */
[----:B--2---:R-:W-:-:S04]  /*01e0*/  FADD R14, R14, 9.9999997473787516356e-06 ;  /* 0x3727c5ac0e0e7421 */ /* 0x004fc80000000000 */
[----:B------:R-:W1:Y:S02]  /*01f0*/  MUFU.SQRT R13, R14 ;  /* 0x0000000e000d7308 */ /* 0x000e640000002000 */
[C---:B-1----:R-:W-:Y:S02]  /*0200*/  FSETP.GT.AND P1, PT, R13.reuse, 8.50705917302346158658e+37, PT ;  /* 0x7e8000000d00780b */ /* 0x042fe40003f24000 */
[----:B------:R-:W-:-:S11]  /*0210*/  FSETP.GEU.AND P2, PT, R13, 1.175494350822287508e-38, PT ;  /* 0x008000000d00780b */ /* 0x000fd60003f4e000 */
[----:B------:R-:W-:-:S04]  /*0220*/  @P1 FMUL R13, R13, 0.25 ;  /* 0x3e8000000d0d1820 */ /* 0x000fc80000400000 */
[----:B------:R-:W-:-:S06]  /*0230*/  @!P2 FMUL R13, R13, 16777216 ;  /* 0x4b8000000d0da820 */ /* 0x000fcc0000400000 */
[----:B------:R-:W1:Y:S01]  /*0240*/  MUFU.RCP R13, R13 ;  /* 0x0000000d000d7308 */ /* 0x000e620000001000 */
[----:B0-----:R-:W-:Y:S01]  /*0250*/  FSEL R2, R5, 1, P1 ;  /* 0x3f80000005027808 */ /* 0x001fe20000800000 */
[----:B----4-:R-:W-:-:S04]  /*0260*/  FADD R12, -R15, R12 ;  /* 0x0000000c0f0c7221 */ /* 0x010fc80000000100 */
[----:B------:R-:W-:-:S04]  /*0270*/  @!P2 FMUL R2, R2, 16777216 ;  /* 0x4b8000000202a820 */ /* 0x000fc80000400000 */
[----:B-1----:R-:W-:-:S04]  /*0280*/  FMUL R3, R13, R2 ;  /* 0x000000020d037220 */ /* 0x002fc80000400000 */
[----:B------:R-:W-:-:S04]  /*0290*/  FMUL R12, R12, R3 ;  /* 0x000000030c0c7220 */ /* 0x000fc80000400000 */
[----:B-----5:R-:W-:-:S04]  /*02a0*/  FFMA R10, R12, R10, R11 ;  /* 0x0000000a0c0a7223 */ /* 0x020fc8000000000b */
[----:B------:R-:W-:-:S04]  /*02b0*/  FADD R10, RZ, -R10 ;  /* 0x8000000aff0a7221 */ /* 0x000fc80000000000 */
[----:B------:R-:W-:-:S05]  /*02c0*/  FMUL R10, R10, 1.4426950216293334961 ;  /* 0x3fb8aa3b0a0a7820 */ /* 0x000fca0000400000 */
[----:B------:R-:W-:-:S13]  /*02d0*/  FSETP.GEU.AND P1, PT, R10, -126, PT ;  /* 0xc2fc00000a00780b */ /* 0x000fda0003f2e000 */
[----:B------:R-:W-:-:S04]  /*02e0*/  @!P1 FMUL R10, R10, 0.5 ;  /* 0x3f0000000a0a9820 */ /* 0x000fc80000400000 */
[----:B------:R-:W0:Y:S02]  /*02f0*/  MUFU.EX2 R2, R10 ;  /* 0x0000000a00027308 */ /* 0x000e240000000800 */
[----:B0-----:R-:W-:-:S04]  /*0300*/  @!P1 FMUL R2, R2, R2 ;  /* 0x0000000202029220 */ /* 0x001fc80000400000 */
[----:B------:R-:W-:Y:S02]  /*0310*/  FADD R4, R2, 1 ;  /* 0x3f80000002047421 */ /* 0x000fe40000000000 */
[----:B------:R-:W0:Y:S03]  /*0320*/  LDC.64 R2, c[0x0][0x238] ;  /* 0x00008e00ff027b82 */ /* 0x000e260000000a00 */
[----:B------:R-:W-:-:S13]  /*0330*/  FSETP.GT.AND P1, PT, R4, 8.50705917302346158658e+37, PT ;  /* 0x7e8000000400780b */ /* 0x000fda0003f24000 */
[----:B------:R-:W-:-:S06]  /*0340*/  @P1 FMUL R4, R4, 0.25 ;  /* 0x3e80000004041820 */ /* 0x000fcc0000400000 */
[----:B------:R-:W1:Y:S01]  /*0350*/  MUFU.RCP R4, R4 ;  /* 0x0000000400047308 */ /* 0x000e620000001000 */
[----:B------:R-:W-:Y:S01]  /*0360*/  FSEL R5, R5, 1, P1 ;  /* 0x3f80000005057808 */ /* 0x000fe20000800000 */
[----:B0-----:R-:W-:-:S04]  /*0370*/  IMAD.WIDE R2, R0, 0x4, R2 ;  /* 0x0000000400027825 */ /* 0x001fc800078e0202 */
[----:B-1----:R-:W-:Y:S01]  /*0380*/  FMUL R5, R4, R5 ;  /* 0x0000000504057220 */ /* 0x002fe20000400000 */
[----:B------:R-:W-:Y:S06]  /*0390*/  @P0 EXIT ;  /* 0x000000000000094d */ /* 0x000fec0003800000 */
[----:B------:R-:W-:Y:S01]  /*03a0*/  STG.E desc[UR4][R2.64], R5 ;  /* 0x0000000502007986 */ /* 0x000fe2000c101904 */
[----:B------:R-:W-:Y:S05]  /*03b0*/  EXIT ;  /* 0x000000000000794d */ /* 0x000fea0003800000 */
.L_x_0:
[----:B------:R-:W-:-:S00]  /*03c0*/  BRA `(.L_x_0) ;  /* 0xfffffffc00fc7947 */ /* 0x000fc0000383ffff */
[----:B------:R-:W-:-:S00]  /*03d0*/  NOP ;  /* 0x0000000000007918 */ /* 0x000fc00000000000 */
        /* <DEDUP_REMOVED lines=10> */
.L_x_1:


//--------------------- .nv.global.init           --------------------------
	.section	.nv.global.init,"aw",@progbits
.nv.global.init:
	.type		_$_str,@object
	.size		_$_str,(_$_str_$_2 - _$_str)
_$_str:
        /*0000*/ 	.byte	0x5f, 0x5f, 0x43, 0x55, 0x44, 0x41, 0x5f, 0x46, 0x54, 0x5a, 0x00
	.type		_$_str_$_2,@object
	.size		_$_str_$_2,(.L_1 - _$_str_$_2)
_$_str_$_2:
        /*000b*/ 	.byte	0x5f, 0x5f, 0x43, 0x55, 0x44, 0x41, 0x5f, 0x50, 0x52, 0x45, 0x43, 0x5f, 0x53, 0x51, 0x52, 0x54
        /*001b*/ 	.byte	0x00
.L_1:


//--------------------- .nv.constant0.triton_poi_fused__native_batch_norm_legit_no_training_sigmoid_34 --------------------------
	.section	.nv.constant0.triton_poi_fused__native_batch_norm_legit_no_training_sigmoid_34,"a",@progbits
	.sectionflags	@""
	.align	4
.nv.constant0.triton_poi_fused__native_batch_norm_legit_no_training_sigmoid_34:
	.zero		580
